//
// Generated by NVIDIA NVVM Compiler
//
// Compiler Build ID: CL-36424714
// Cuda compilation tools, release 13.0, V13.0.88
// Based on NVVM 20.0.0
//

.version 9.0
.target sm_100
.address_size 64

	// .globl	_Z10GPU_kerneli
.extern .func  (.param .b32 func_retval0) vprintf
(
	.param .b64 vprintf_param_0,
	.param .b64 vprintf_param_1
)
;
.global .align 1 .b8 $str[23] = {65, 99, 116, 117, 97, 108, 32, 112, 105, 120, 101, 108, 58, 32, 37, 105, 32, 44, 32, 37, 105, 10};

.visible .entry _Z10GPU_kerneli(
	.param .u32 _Z10GPU_kerneli_param_0
)
{
	.local .align 8 .b8 	__local_depot0[8];
	.reg .b64 	%SP;
	.reg .b64 	%SPL;
	.reg .pred 	%p<2>;
	.reg .b32 	%r<15>;
	.reg .b64 	%rd<5>;

	mov.u64 	%SPL, __local_depot0;
	cvta.local.u64 	%SP, %SPL;
	ld.param.u32 	%r3, [_Z10GPU_kerneli_param_0];
	mov.u32 	%r4, %tid.x;
	mov.u32 	%r5, %ctaid.x;
	mov.u32 	%r6, %ntid.x;
	mad.lo.s32 	%r1, %r5, %r6, %r4;
	mov.u32 	%r7, %tid.y;
	mov.u32 	%r8, %ctaid.y;
	mov.u32 	%r9, %ntid.y;
	mad.lo.s32 	%r2, %r8, %r9, %r7;
	mov.u32 	%r10, %nctaid.x;
	mul.lo.s32 	%r11, %r10, %r6;
	mad.lo.s32 	%r12, %r11, %r2, %r1;
	setp.ge.s32 	%p1, %r12, %r3;
	@%p1 bra 	$L__BB0_2;
	add.u64 	%rd1, %SP, 0;
	add.u64 	%rd2, %SPL, 0;
	st.local.v2.u32 	[%rd2], {%r1, %r2};
	mov.u64 	%rd3, $str;
	cvta.global.u64 	%rd4, %rd3;
	{ // callseq 0, 0
	.param .b64 param0;
	st.param.b64 	[param0], %rd4;
	.param .b64 param1;
	st.param.b64 	[param1], %rd1;
	.param .b32 retval0;
	call.uni (retval0), 
	vprintf, 
	(
	param0, 
	param1
	);
	ld.param.b32 	%r13, [retval0];
	} // callseq 0
$L__BB0_2:
	ret;

}


// ===== COMPILED SASS (sm_100) =====

	.target	sm_100

	.elftype	@"ET_EXEC"


//--------------------- .note.nv.tkinfo           --------------------------
	.section	.note.nv.tkinfo,"",@"SHT_NOTE"
	.sectionflags	@"SHF_NOTE_NV_TKINFO"
	.tkinfo
        /*0018*/ 	.word	0x00000002
        /*0030*/ 	.string	""
        /*0030*/ 	.string	"ptxas"
        /*0030*/ 	.string	"Cuda compilation tools, release 13.0, V13.0.88"
        /*0030*/ 	.string	"Build cuda_13.0.r13.0/compiler.36424714_0"
        /*0030*/ 	.string	"-arch sm_100 -m 64 "



//--------------------- .note.nv.cuinfo           --------------------------
	.section	.note.nv.cuinfo,"",@"SHT_NOTE"
	.sectionflags	@"SHF_NOTE_NV_CUINFO"
        /*0018*/ 	.short	0x0002
        /*001a*/ 	.short	0x0064
        /*001c*/ 	.short	0x0082
	.zero		2


//--------------------- .nv.info                  --------------------------
	.section	.nv.info,"",@"SHT_CUDA_INFO"
	.align	4


	//----- nvinfo : EIATTR_REGCOUNT
	.align		4
        /*0000*/ 	.byte	0x04, 0x2f
        /*0002*/ 	.short	(.L_2 - .L_1)
	.align		4
.L_1:
        /*0004*/ 	.word	index@(_Z10GPU_kerneli)
        /*0008*/ 	.word	0x00000018


	//----- nvinfo : EIATTR_FRAME_SIZE
	.align		4
.L_2:
        /*000c*/ 	.byte	0x04, 0x11
        /*000e*/ 	.short	(.L_4 - .L_3)
	.align		4
.L_3:
        /*0010*/ 	.word	index@(_Z10GPU_kerneli)
        /*0014*/ 	.word	0x00000008


	//----- nvinfo : EIATTR_MIN_STACK_SIZE
	.align		4
.L_4:
        /*0018*/ 	.byte	0x04, 0x12
        /*001a*/ 	.short	(.L_6 - .L_5)
	.align		4
.L_5:
        /*001c*/ 	.word	index@(_Z10GPU_kerneli)
        /*0020*/ 	.word	0x00000008
.L_6:


//--------------------- .nv.compat                --------------------------
	.section	.nv.compat,"",@"SHT_CUDA_COMPAT_INFO"
	.align	4
        /*0000*/ 	.byte	0x02, 0x09, 0x00, 0x00, 0x02, 0x02, 0x01, 0x00, 0x02, 0x05, 0x05, 0x00, 0x03, 0x07, 0x01, 0x01
        /*0010*/ 	.byte	0x02, 0x03, 0x00, 0x00, 0x02, 0x06, 0x01, 0x00, 0x04, 0x0b, 0x08, 0x00, 0x09, 0x00, 0x00, 0x00
        /*0020*/ 	.byte	0x00, 0x00, 0x00, 0x00


//--------------------- .nv.info._Z10GPU_kerneli  --------------------------
	.section	.nv.info._Z10GPU_kerneli,"",@"SHT_CUDA_INFO"
	.sectionflags	@""
	.align	4


	//----- nvinfo : EIATTR_CUDA_API_VERSION
	.align		4
        /*0000*/ 	.byte	0x04, 0x37
        /*0002*/ 	.short	(.L_8 - .L_7)
.L_7:
        /*0004*/ 	.word	0x00000082


	//----- nvinfo : EIATTR_KPARAM_INFO
	.align		4
.L_8:
        /*0008*/ 	.byte	0x04, 0x17
        /*000a*/ 	.short	(.L_10 - .L_9)
.L_9:
        /*000c*/ 	.word	0x00000000
        /*0010*/ 	.short	0x0000
        /*0012*/ 	.short	0x0000
        /*0014*/ 	.byte	0x00, 0xf0, 0x11, 0x00


	//----- nvinfo : EIATTR_SPARSE_MMA_MASK
	.align		4
.L_10:
        /*0018*/ 	.byte	0x03, 0x50
        /*001a*/ 	.short	0x0000


	//----- nvinfo : EIATTR_MAXREG_COUNT
	.align		4
        /*001c*/ 	.byte	0x03, 0x1b
        /*001e*/ 	.short	0x00ff


	//----- nvinfo : EIATTR_EXTERNS
	.align		4
        /*0020*/ 	.byte	0x04, 0x0f
        /*0022*/ 	.short	(.L_12 - .L_11)


	//   ....[0]....
	.align		4
.L_11:
        /*0024*/ 	.word	index@(vprintf)


	//----- nvinfo : EIATTR_MERCURY_ISA_VERSION
	.align		4
.L_12:
        /*0028*/ 	.byte	0x03, 0x5f
        /*002a*/ 	.short	0x0101


	//----- nvinfo : EIATTR_VRC_CTA_INIT_COUNT
	.align		4
        /*002c*/ 	.byte	0x02, 0x4a
	.zero		1
	.zero		1


	//----- nvinfo : EIATTR_SYSCALL_OFFSETS
	.align		4
        /*0030*/ 	.byte	0x04, 0x46
        /*0032*/ 	.short	(.L_14 - .L_13)


	//   ....[0]....
.L_13:
        /*0034*/ 	.word	0x000001b0


	//----- nvinfo : EIATTR_EXIT_INSTR_OFFSETS
	.align		4
.L_14:
        /*0038*/ 	.byte	0x04, 0x1c
        /*003a*/ 	.short	(.L_16 - .L_15)


	//   ....[0]....
.L_15:
        /*003c*/ 	.word	0x00000130


	//   ....[1]....
        /*0040*/ 	.word	0x000001c0


	//----- nvinfo : EIATTR_CRS_STACK_SIZE
	.align		4
.L_16:
        /*0044*/ 	.byte	0x04, 0x1e
        /*0046*/ 	.short	(.L_18 - .L_17)
.L_17:
        /*0048*/ 	.word	0x00000000


	//----- nvinfo : EIATTR_CBANK_PARAM_SIZE
	.align		4
.L_18:
        /*004c*/ 	.byte	0x03, 0x19
        /*004e*/ 	.short	0x0004


	//----- nvinfo : EIATTR_PARAM_CBANK
	.align		4
        /*0050*/ 	.byte	0x04, 0x0a
        /*0052*/ 	.short	(.L_20 - .L_19)
	.align		4
.L_19:
        /*0054*/ 	.word	index@(.nv.constant0._Z10GPU_kerneli)
        /*0058*/ 	.short	0x0380
        /*005a*/ 	.short	0x0004


	//----- nvinfo : EIATTR_SW_WAR
	.align		4
.L_20:
        /*005c*/ 	.byte	0x04, 0x36
        /*005e*/ 	.short	(.L_22 - .L_21)
.L_21:
        /*0060*/ 	.word	0x00000008
.L_22:


//--------------------- .nv.callgraph             --------------------------
	.section	.nv.callgraph,"",@"SHT_CUDA_CALLGRAPH"
	.align	4
	.sectionentsize	8
	.align		4
        /*0000*/ 	.word	0x00000000
	.align		4
        /*0004*/ 	.word	0xffffffff
	.align		4
        /*0008*/ 	.word	index@(_Z10GPU_kerneli)
	.align		4
        /*000c*/ 	.word	index@(vprintf)
	.align		4
        /*0010*/ 	.word	0x00000000
	.align		4
        /*0014*/ 	.word	0xfffffffe
	.align		4
        /*0018*/ 	.word	0x00000000
	.align		4
        /*001c*/ 	.word	0xfffffffd
	.align		4
        /*0020*/ 	.word	0x00000000
	.align		4
        /*0024*/ 	.word	0xfffffffc


//--------------------- .nv.constant4             --------------------------
	.section	.nv.constant4,"a",@progbits
	.align	8
	.align		8
.nv.constant4:
        /*0000*/ 	.dword	vprintf
	.align		8
        /*0008*/ 	.dword	$str


//--------------------- .text._Z10GPU_kerneli     --------------------------
	.section	.text._Z10GPU_kerneli,"ax",@progbits
	.align	128
        .global         _Z10GPU_kerneli
        .type           _Z10GPU_kerneli,@function
        .size           _Z10GPU_kerneli,(.L_x_2 - _Z10GPU_kerneli)
        .other          _Z10GPU_kerneli,@"STO_CUDA_ENTRY STV_DEFAULT"
_Z10GPU_kerneli:
.text._Z10GPU_kerneli:
[----:B------:R-:W0:Y:S01]  /*0000*/  LDC R1, c[0x0][0x37c] ;  /* 0x0000df00ff017b82 */ /* 0x000e220000000800 */
[----:B------:R-:W1:Y:S01]  /*0010*/  S2R R3, SR_TID.Y ;  /* 0x0000000000037919 */ /* 0x000e620000002200 */
[----:B------:R-:W2:Y:S06]  /*0020*/  LDCU UR5, c[0x0][0x2fc] ;  /* 0x00005f80ff0577ac */ /* 0x000eac0008000800 */
[----:B------:R-:W3:Y:S01]  /*0030*/  LDC R5, c[0x0][0x360] ;  /* 0x0000d800ff057b82 */ /* 0x000ee20000000800 */
[----:B0-----:R-:W-:Y:S01]  /*0040*/  VIADD R1, R1, 0xfffffff8 ;  /* 0xfffffff801017836 */ /* 0x001fe20000000000 */
[----:B------:R-:W0:Y:S01]  /*0050*/  S2R R2, SR_TID.X ;  /* 0x0000000000027919 */ /* 0x000e220000002100 */
[----:B------:R-:W4:Y:S01]  /*0060*/  LDCU UR9, c[0x0][0x380] ;  /* 0x00007000ff0977ac */ /* 0x000f220008000800 */
[----:B------:R-:W5:Y:S04]  /*0070*/  LDCU UR4, c[0x0][0x2f8] ;  /* 0x00005f00ff0477ac */ /* 0x000f680008000800 */
[----:B------:R-:W1:Y:S08]  /*0080*/  S2UR UR7, SR_CTAID.Y ;  /* 0x00000000000779c3 */ /* 0x000e700000002600 */
[----:B------:R-:W1:Y:S01]  /*0090*/  LDC R0, c[0x0][0x364] ;  /* 0x0000d900ff007b82 */ /* 0x000e620000000800 */
[----:B------:R-:W3:Y:S07]  /*00a0*/  LDCU UR8, c[0x0][0x370] ;  /* 0x00006e00ff0877ac */ /* 0x000eee0008000800 */
[----:B------:R-:W0:Y:S01]  /*00b0*/  S2UR UR6, SR_CTAID.X ;  /* 0x00000000000679c3 */ /* 0x000e220000002500 */
[----:B-----5:R-:W-:-:S05]  /*00c0*/  IADD3 R6, P1, PT, R1, UR4, RZ ;  /* 0x0000000401067c10 */ /* 0x020fca000ff3e0ff */
[----:B--2---:R-:W-:Y:S02]  /*00d0*/  IMAD.X R7, RZ, RZ, UR5, P1 ;  /* 0x00000005ff077e24 */ /* 0x004fe400088e06ff */
[----:B-1----:R-:W-:Y:S02]  /*00e0*/  IMAD R3, R0, UR7, R3 ;  /* 0x0000000700037c24 */ /* 0x002fe4000f8e0203 */
[C---:B---3--:R-:W-:Y:S02]  /*00f0*/  IMAD R0, R5.reuse, UR8, RZ ;  /* 0x0000000805007c24 */ /* 0x048fe4000f8e02ff */
[----:B0-----:R-:W-:-:S04]  /*0100*/  IMAD R2, R5, UR6, R2 ;  /* 0x0000000605027c24 */ /* 0x001fc8000f8e0202 */
[----:B------:R-:W-:-:S05]  /*0110*/  IMAD R0, R3, R0, R2 ;  /* 0x0000000003007224 */ /* 0x000fca00078e0202 */
[----:B----4-:R-:W-:-:S13]  /*0120*/  ISETP.GE.AND P0, PT, R0, UR9, PT ;  /* 0x0000000900007c0c */ /* 0x010fda000bf06270 */
[----:B------:R-:W-:Y:S05]  /*0130*/  @P0 EXIT ;  /* 0x000000000000094d */ /* 0x000fea0003800000 */
[----:B------:R-:W-:Y:S01]  /*0140*/  MOV R0, 0x0 ;  /* 0x0000000000007802 */ /* 0x000fe20000000f00 */
[----:B------:R0:W-:Y:S01]  /*0150*/  STL.64 [R1], R2 ;  /* 0x0000000201007387 */ /* 0x0001e20000100a00 */
[----:B------:R-:W1:Y:S02]  /*0160*/  LDCU.64 UR4, c[0x4][0x8] ;  /* 0x01000100ff0477ac */ /* 0x000e640008000a00 */
[----:B------:R0:W2:Y:S01]  /*0170*/  LDC.64 R8, c[0x4][R0] ;  /* 0x0100000000087b82 */ /* 0x0000a20000000a00 */
[----:B-1----:R-:W-:Y:S02]  /*0180*/  MOV R4, UR4 ;  /* 0x0000000400047c02 */ /* 0x002fe40008000f00 */
[----:B0-----:R-:W-:-:S07]  /*0190*/  MOV R5, UR5 ;  /* 0x0000000500057c02 */ /* 0x001fce0008000f00 */
[----:B------:R-:W-:-:S07]  /*01a0*/  LEPC R20, `(.L_x_0) ;  /* 0x000000001014794e */ /* 0x000fce0000000000 */
[----:B--2---:R-:W-:Y:S05]  /*01b0*/  CALL.ABS.NOINC R8 ;  /* 0x0000000008007343 */ /* 0x004fea0003c00000 */
.L_x_0:
[----:B------:R-:W-:Y:S05]  /*01c0*/  EXIT ;  /* 0x000000000000794d */ /* 0x000fea0003800000 */
.L_x_1:
[----:B------:R-:W-:-:S00]  /*01d0*/  BRA `(.L_x_1) ;  /* 0xfffffffc00fc7947 */ /* 0x000fc0000383ffff */
[----:B------:R-:W-:-:S00]  /*01e0*/  NOP ;  /* 0x0000000000007918 */ /* 0x000fc00000000000 */
        /* <DEDUP_REMOVED lines=9> */
.L_x_2:


//--------------------- .nv.global.init           --------------------------
	.section	.nv.global.init,"aw",@progbits
.nv.global.init:
	.type		$str,@object
	.size		$str,(.L_0 - $str)
$str:
        /*0000*/ 	.byte	0x41, 0x63, 0x74, 0x75, 0x61, 0x6c, 0x20, 0x70, 0x69, 0x78, 0x65, 0x6c, 0x3a, 0x20, 0x25, 0x69
        /*0010*/ 	.byte	0x20, 0x2c, 0x20, 0x25, 0x69, 0x0a, 0x00
.L_0:


//--------------------- .nv.shared.reserved.0     --------------------------
	.section	.nv.shared.reserved.0,"aw",@nobits
	.weak		__nv_reservedSMEM_offset_0_alias
	.size		__nv_reservedSMEM_offset_0_alias, 0, 64
	.other		__nv_reservedSMEM_offset_0_alias,@"STO_CUDA_RESERVED_SHARED STV_DEFAULT"
__nv_reservedSMEM_offset_0_alias:
	.zero		0
	.zero		64


//--------------------- .nv.constant0._Z10GPU_kerneli --------------------------
	.section	.nv.constant0._Z10GPU_kerneli,"a",@progbits
	.sectionflags	@""
	.align	4
.nv.constant0._Z10GPU_kerneli:
	.zero		900


//--------------------- SYMBOLS --------------------------

	.type		.nv.reservedSmem.offset0,@object
	.size		.nv.reservedSmem.offset0,0x4
	.type		vprintf,@function
